	.headerflags	@"EF_CUDA_TEXMODE_UNIFIED EF_CUDA_64BIT_ADDRESS EF_CUDA_ACCELERATORS EF_CUDA_SM90 EF_CUDA_VIRTUAL_SM(EF_CUDA_SM90)"
	.elftype	@"ET_EXEC"


//--------------------- .nv.info                  --------------------------
	.section	.nv.info,"",@"SHT_CUDA_INFO"
	.align	4


	//----- nvinfo : EIATTR_REGCOUNT
	.align		4
        /*0000*/ 	.byte	0x04, 0x2f
        /*0002*/ 	.short	(.L_1 - .L_0)
	.align		4
.L_0:
        /*0004*/ 	.word	index@(triton_poi_fused_convolution_23)
        /*0008*/ 	.word	0x0000000c


	//----- nvinfo : EIATTR_MIN_STACK_SIZE
	.align		4
.L_1:
        /*000c*/ 	.byte	0x04, 0x12
        /*000e*/ 	.short	(.L_3 - .L_2)
	.align		4
.L_2:
        /*0010*/ 	.word	index@(triton_poi_fused_convolution_23)
        /*0014*/ 	.word	0x00000000


	//----- nvinfo : EIATTR_FRAME_SIZE
	.align		4
.L_3:
        /*0018*/ 	.byte	0x04, 0x11
        /*001a*/ 	.short	(.L_5 - .L_4)
	.align		4
.L_4:
        /*001c*/ 	.word	index@(triton_poi_fused_convolution_23)
        /*0020*/ 	.word	0x00000000


	//----- nvinfo : EIATTR_MIN_STACK_SIZE
	.align		4
.L_5:
        /*0024*/ 	.byte	0x04, 0x12
        /*0026*/ 	.short	(.L_7 - .L_6)
	.align		4
.L_6:
        /*0028*/ 	.word	index@(triton_poi_fused_convolution_23)
        /*002c*/ 	.word	0x00000000
.L_7:


//--------------------- .nv.info.triton_poi_fused_convolution_23 --------------------------
	.section	.nv.info.triton_poi_fused_convolution_23,"",@"SHT_CUDA_INFO"
	.sectionflags	@""
	.align	4


	//----- nvinfo : EIATTR_CUDA_API_VERSION
	.align		4
        /*0000*/ 	.byte	0x04, 0x37
        /*0002*/ 	.short	(.L_9 - .L_8)
.L_8:
        /*0004*/ 	.word	0x0000007c


	//----- nvinfo : EIATTR_KPARAM_INFO
	.align		4
.L_9:
        /*0008*/ 	.byte	0x04, 0x17
        /*000a*/ 	.short	(.L_11 - .L_10)
.L_10:
        /*000c*/ 	.word	0x00000000
        /*0010*/ 	.short	0x0002
        /*0012*/ 	.short	0x0010
        /*0014*/ 	.byte	0x00, 0xf0, 0x11, 0x00


	//----- nvinfo : EIATTR_KPARAM_INFO
	.align		4
.L_11:
        /*0018*/ 	.byte	0x04, 0x17
        /*001a*/ 	.short	(.L_13 - .L_12)
.L_12:
        /*001c*/ 	.word	0x00000000
        /*0020*/ 	.short	0x0001
        /*0022*/ 	.short	0x0008
        /*0024*/ 	.byte	0x00, 0xf4, 0x21, 0x00


	//----- nvinfo : EIATTR_KPARAM_INFO
	.align		4
.L_13:
        /*0028*/ 	.byte	0x04, 0x17
        /*002a*/ 	.short	(.L_15 - .L_14)
.L_14:
        /*002c*/ 	.word	0x00000000
        /*0030*/ 	.short	0x0000
        /*0032*/ 	.short	0x0000
        /*0034*/ 	.byte	0x00, 0xf4, 0x21, 0x00


	//----- nvinfo : EIATTR_SPARSE_MMA_MASK
	.align		4
.L_15:
        /*0038*/ 	.byte	0x03, 0x50
        /*003a*/ 	.short	0x0000


	//----- nvinfo : EIATTR_MAXREG_COUNT
	.align		4
        /*003c*/ 	.byte	0x03, 0x1b
        /*003e*/ 	.short	0x00ff


	//----- nvinfo : EIATTR_EXIT_INSTR_OFFSETS
	.align		4
        /*0040*/ 	.byte	0x04, 0x1c
        /*0042*/ 	.short	(.L_17 - .L_16)


	//   ....[0]....
.L_16:
        /*0044*/ 	.word	0x00000150


	//----- nvinfo : EIATTR_REQNTID
	.align		4
.L_17:
        /*0048*/ 	.byte	0x04, 0x10
        /*004a*/ 	.short	(.L_19 - .L_18)
.L_18:
        /*004c*/ 	.word	0x00000080
        /*0050*/ 	.word	0x00000001
        /*0054*/ 	.word	0x00000001


	//----- nvinfo : EIATTR_CBANK_PARAM_SIZE
	.align		4
.L_19:
        /*0058*/ 	.byte	0x03, 0x19
        /*005a*/ 	.short	0x0014


	//----- nvinfo : EIATTR_PARAM_CBANK
	.align		4
        /*005c*/ 	.byte	0x04, 0x0a
        /*005e*/ 	.short	(.L_21 - .L_20)
	.align		4
.L_20:
        /*0060*/ 	.word	index@(.nv.constant0.triton_poi_fused_convolution_23)
        /*0064*/ 	.short	0x0210
        /*0066*/ 	.short	0x0014


	//----- nvinfo : EIATTR_SW_WAR
	.align		4
.L_21:
        /*0068*/ 	.byte	0x04, 0x36
        /*006a*/ 	.short	(.L_23 - .L_22)
.L_22:
        /*006c*/ 	.word	0x00000008
.L_23:


//--------------------- .nv.callgraph             --------------------------
	.section	.nv.callgraph,"",@"SHT_CUDA_CALLGRAPH"
	.align	4
	.sectionentsize	8
	.align		4
        /*0000*/ 	.word	0x00000000
	.align		4
        /*0004*/ 	.word	0xffffffff
	.align		4
        /*0008*/ 	.word	0x00000000
	.align		4
        /*000c*/ 	.word	0xfffffffe
	.align		4
        /*0010*/ 	.word	0x00000000
	.align		4
        /*0014*/ 	.word	0xfffffffd
	.align		4
        /*0018*/ 	.word	0x00000000
	.align		4
        /*001c*/ 	.word	0xfffffffc


//--------------------- .text.triton_poi_fused_convolution_23 --------------------------
	.section	.text.triton_poi_fused_convolution_23,"ax",@progbits
	.align	128
        .global         triton_poi_fused_convolution_23
        .type           triton_poi_fused_convolution_23,@function
        .size           triton_poi_fused_convolution_23,(.L_x_1 - triton_poi_fused_convolution_23)
        .other          triton_poi_fused_convolution_23,@"STO_CUDA_ENTRY STV_DEFAULT"
triton_poi_fused_convolution_23:
.text.triton_poi_fused_convolution_23:
[----:B------:R-:W-:Y:S01]  /*0000*/  LDC R1, c[0x0][0x28] ;  /* 0x00000a00ff017b82 */ /* 0x000fe20000000800 */
[----:B------:R-:W1:Y:S07]  /*0010*/  S2R R0, SR_TID.X ;  /* 0x0000000000007919 */ /* 0x000e6e0000002100 */
[----:B------:R-:W2:Y:S01]  /*0020*/  LDC.64 R2, c[0x0][0x210] ;  /* 0x00008400ff027b82 */ /* 0x000ea20000000a00 */
[----:B------:R-:W-:Y:S01]  /*0030*/  ULDC.64 UR4, c[0x0][0x208] ;  /* 0x0000820000047ab9 */ /* 0x000fe20000000a00 */
[----:B------:R-:W3:Y:S01]  /*0040*/  S2R R7, SR_CTAID.X ;  /* 0x0000000000077919 */ /* 0x000ee20000002500 */
[----:B-1----:R-:W-:-:S02]  /*0050*/  LOP3.LUT R0, R0, 0x7f, RZ, 0xc0, !PT ;  /* 0x0000007f00007812 */ /* 0x002fc400078ec0ff */
[----:B---3--:R-:W-:-:S03]  /*0060*/  SHF.R.S32.HI R4, RZ, 0x18, R7 ;  /* 0x00000018ff047819 */ /* 0x008fc60000011407 */
[----:B------:R-:W-:Y:S01]  /*0070*/  IMAD R7, R7, 0x80, R0 ;  /* 0x0000008007077824 */ /* 0x000fe200078e0200 */
[----:B------:R-:W-:-:S03]  /*0080*/  SGXT R0, R4, 0x1 ;  /* 0x000000010400781a */ /* 0x000fc60000000200 */
[----:B--2---:R-:W-:Y:S01]  /*0090*/  IMAD.WIDE R2, R7, 0x4, R2 ;  /* 0x0000000407027825 */ /* 0x004fe200078e0202 */
[----:B------:R-:W1:Y:S01]  /*00a0*/  LDC.64 R4, c[0x0][0x218] ;  /* 0x00008600ff047b82 */ /* 0x000e620000000a00 */
[----:B------:R-:W-:-:S04]  /*00b0*/  LEA.HI R0, R0, R7, RZ, 0x8 ;  /* 0x0000000700007211 */ /* 0x000fc800078f40ff */
[----:B------:R-:W-:-:S04]  /*00c0*/  SHF.R.S32.HI R0, RZ, 0x8, R0 ;  /* 0x00000008ff007819 */ /* 0x000fc80000011400 */
[----:B------:R-:W-:-:S04]  /*00d0*/  LEA.HI R6, R0, R0, RZ, 0x4 ;  /* 0x0000000000067211 */ /* 0x000fc800078f20ff */
[----:B------:R-:W-:-:S05]  /*00e0*/  LOP3.LUT R9, R6, 0xfffffff0, RZ, 0xc0, !PT ;  /* 0xfffffff006097812 */ /* 0x000fca00078ec0ff */
[----:B------:R-:W-:Y:S02]  /*00f0*/  IMAD.IADD R9, R0, 0x1, -R9 ;  /* 0x0000000100097824 */ /* 0x000fe400078e0a09 */
[----:B------:R-:W2:Y:S02]  /*0100*/  LDG.E R0, desc[UR4][R2.64] ;  /* 0x0000000402007981 */ /* 0x000ea4000c1e1900 */
[----:B-1----:R-:W-:-:S06]  /*0110*/  IMAD.WIDE R4, R9, 0x4, R4 ;  /* 0x0000000409047825 */ /* 0x002fcc00078e0204 */
[----:B------:R-:W2:Y:S02]  /*0120*/  LDG.E.EL R5, desc[UR4][R4.64] ;  /* 0x0000000404057981 */ /* 0x000ea4000c2e1900 */
[----:B--2---:R-:W-:-:S05]  /*0130*/  FADD R7, R0, R5 ;  /* 0x0000000500077221 */ /* 0x004fca0000000000 */
[----:B------:R-:W-:Y:S01]  /*0140*/  STG.E desc[UR4][R2.64], R7 ;  /* 0x0000000702007986 */ /* 0x000fe2000c101904 */
[----:B------:R-:W-:Y:S05]  /*0150*/  EXIT ;  /* 0x000000000000794d */ /* 0x000fea0003800000 */
.L_x_0:
[----:B------:R-:W-:-:S00]  /*0160*/  BRA `(.L_x_0) ;  /* 0xfffffffc00fc7947 */ /* 0x000fc0000383ffff */
[----:B------:R-:W-:-:S00]  /*0170*/  NOP ;  /* 0x0000000000007918 */ /* 0x000fc00000000000 */
        /* <DEDUP_REMOVED lines=8> */
.L_x_1:


//--------------------- .nv.constant0.triton_poi_fused_convolution_23 --------------------------
	.section	.nv.constant0.triton_poi_fused_convolution_23,"a",@progbits
	.sectionflags	@""
	.align	4
.nv.constant0.triton_poi_fused_convolution_23:
	.zero		548
